	.headerflags	@"EF_CUDA_TEXMODE_UNIFIED EF_CUDA_64BIT_ADDRESS EF_CUDA_ACCELERATORS EF_CUDA_SM90 EF_CUDA_VIRTUAL_SM(EF_CUDA_SM90)"
	.elftype	@"ET_EXEC"


//--------------------- .nv.info                  --------------------------
	.section	.nv.info,"",@"SHT_CUDA_INFO"
	.align	4


	//----- nvinfo : EIATTR_REGCOUNT
	.align		4
        /*0000*/ 	.byte	0x04, 0x2f
        /*0002*/ 	.short	(.L_3 - .L_2)
	.align		4
.L_2:
        /*0004*/ 	.word	index@(triton_poi_fused__native_batch_norm_legit_no_training_hardswish_16)
        /*0008*/ 	.word	0x00000010


	//----- nvinfo : EIATTR_MIN_STACK_SIZE
	.align		4
.L_3:
        /*000c*/ 	.byte	0x04, 0x12
        /*000e*/ 	.short	(.L_5 - .L_4)
	.align		4
.L_4:
        /*0010*/ 	.word	index@(triton_poi_fused__native_batch_norm_legit_no_training_hardswish_16)
        /*0014*/ 	.word	0x00000000


	//----- nvinfo : EIATTR_FRAME_SIZE
	.align		4
.L_5:
        /*0018*/ 	.byte	0x04, 0x11
        /*001a*/ 	.short	(.L_7 - .L_6)
	.align		4
.L_6:
        /*001c*/ 	.word	index@(triton_poi_fused__native_batch_norm_legit_no_training_hardswish_16)
        /*0020*/ 	.word	0x00000000


	//----- nvinfo : EIATTR_MIN_STACK_SIZE
	.align		4
.L_7:
        /*0024*/ 	.byte	0x04, 0x12
        /*0026*/ 	.short	(.L_9 - .L_8)
	.align		4
.L_8:
        /*0028*/ 	.word	index@(triton_poi_fused__native_batch_norm_legit_no_training_hardswish_16)
        /*002c*/ 	.word	0x00000000
.L_9:


//--------------------- .nv.info.triton_poi_fused__native_batch_norm_legit_no_training_hardswish_16 --------------------------
	.section	.nv.info.triton_poi_fused__native_batch_norm_legit_no_training_hardswish_16,"",@"SHT_CUDA_INFO"
	.sectionflags	@""
	.align	4


	//----- nvinfo : EIATTR_CUDA_API_VERSION
	.align		4
        /*0000*/ 	.byte	0x04, 0x37
        /*0002*/ 	.short	(.L_11 - .L_10)
.L_10:
        /*0004*/ 	.word	0x0000007c


	//----- nvinfo : EIATTR_KPARAM_INFO
	.align		4
.L_11:
        /*0008*/ 	.byte	0x04, 0x17
        /*000a*/ 	.short	(.L_13 - .L_12)
.L_12:
        /*000c*/ 	.word	0x00000000
        /*0010*/ 	.short	0x0006
        /*0012*/ 	.short	0x0030
        /*0014*/ 	.byte	0x00, 0xf0, 0x11, 0x00


	//----- nvinfo : EIATTR_KPARAM_INFO
	.align		4
.L_13:
        /*0018*/ 	.byte	0x04, 0x17
        /*001a*/ 	.short	(.L_15 - .L_14)
.L_14:
        /*001c*/ 	.word	0x00000000
        /*0020*/ 	.short	0x0005
        /*0022*/ 	.short	0x0028
        /*0024*/ 	.byte	0x00, 0xf4, 0x21, 0x00


	//----- nvinfo : EIATTR_KPARAM_INFO
	.align		4
.L_15:
        /*0028*/ 	.byte	0x04, 0x17
        /*002a*/ 	.short	(.L_17 - .L_16)
.L_16:
        /*002c*/ 	.word	0x00000000
        /*0030*/ 	.short	0x0004
        /*0032*/ 	.short	0x0020
        /*0034*/ 	.byte	0x00, 0xf4, 0x21, 0x00


	//----- nvinfo : EIATTR_KPARAM_INFO
	.align		4
.L_17:
        /*0038*/ 	.byte	0x04, 0x17
        /*003a*/ 	.short	(.L_19 - .L_18)
.L_18:
        /*003c*/ 	.word	0x00000000
        /*0040*/ 	.short	0x0003
        /*0042*/ 	.short	0x0018
        /*0044*/ 	.byte	0x00, 0xf4, 0x21, 0x00


	//----- nvinfo : EIATTR_KPARAM_INFO
	.align		4
.L_19:
        /*0048*/ 	.byte	0x04, 0x17
        /*004a*/ 	.short	(.L_21 - .L_20)
.L_20:
        /*004c*/ 	.word	0x00000000
        /*0050*/ 	.short	0x0002
        /*0052*/ 	.short	0x0010
        /*0054*/ 	.byte	0x00, 0xf4, 0x21, 0x00


	//----- nvinfo : EIATTR_KPARAM_INFO
	.align		4
.L_21:
        /*0058*/ 	.byte	0x04, 0x17
        /*005a*/ 	.short	(.L_23 - .L_22)
.L_22:
        /*005c*/ 	.word	0x00000000
        /*0060*/ 	.short	0x0001
        /*0062*/ 	.short	0x0008
        /*0064*/ 	.byte	0x00, 0xf4, 0x21, 0x00


	//----- nvinfo : EIATTR_KPARAM_INFO
	.align		4
.L_23:
        /*0068*/ 	.byte	0x04, 0x17
        /*006a*/ 	.short	(.L_25 - .L_24)
.L_24:
        /*006c*/ 	.word	0x00000000
        /*0070*/ 	.short	0x0000
        /*0072*/ 	.short	0x0000
        /*0074*/ 	.byte	0x00, 0xf4, 0x21, 0x00


	//----- nvinfo : EIATTR_SPARSE_MMA_MASK
	.align		4
.L_25:
        /*0078*/ 	.byte	0x03, 0x50
        /*007a*/ 	.short	0x0000


	//----- nvinfo : EIATTR_MAXREG_COUNT
	.align		4
        /*007c*/ 	.byte	0x03, 0x1b
        /*007e*/ 	.short	0x00ff


	//----- nvinfo : EIATTR_EXIT_INSTR_OFFSETS
	.align		4
        /*0080*/ 	.byte	0x04, 0x1c
        /*0082*/ 	.short	(.L_27 - .L_26)


	//   ....[0]....
.L_26:
        /*0084*/ 	.word	0x00000320


	//----- nvinfo : EIATTR_REQNTID
	.align		4
.L_27:
        /*0088*/ 	.byte	0x04, 0x10
        /*008a*/ 	.short	(.L_29 - .L_28)
.L_28:
        /*008c*/ 	.word	0x00000080
        /*0090*/ 	.word	0x00000001
        /*0094*/ 	.word	0x00000001


	//----- nvinfo : EIATTR_CBANK_PARAM_SIZE
	.align		4
.L_29:
        /*0098*/ 	.byte	0x03, 0x19
        /*009a*/ 	.short	0x0034


	//----- nvinfo : EIATTR_PARAM_CBANK
	.align		4
        /*009c*/ 	.byte	0x04, 0x0a
        /*009e*/ 	.short	(.L_31 - .L_30)
	.align		4
.L_30:
        /*00a0*/ 	.word	index@(.nv.constant0.triton_poi_fused__native_batch_norm_legit_no_training_hardswish_16)
        /*00a4*/ 	.short	0x0210
        /*00a6*/ 	.short	0x0034


	//----- nvinfo : EIATTR_SW_WAR
	.align		4
.L_31:
        /*00a8*/ 	.byte	0x04, 0x36
        /*00aa*/ 	.short	(.L_33 - .L_32)
.L_32:
        /*00ac*/ 	.word	0x00000008
.L_33:


//--------------------- .nv.callgraph             --------------------------
	.section	.nv.callgraph,"",@"SHT_CUDA_CALLGRAPH"
	.align	4
	.sectionentsize	8
	.align		4
        /*0000*/ 	.word	0x00000000
	.align		4
        /*0004*/ 	.word	0xffffffff
	.align		4
        /*0008*/ 	.word	0x00000000
	.align		4
        /*000c*/ 	.word	0xfffffffe
	.align		4
        /*0010*/ 	.word	0x00000000
	.align		4
        /*0014*/ 	.word	0xfffffffd
	.align		4
        /*0018*/ 	.word	0x00000000
	.align		4
        /*001c*/ 	.word	0xfffffffc


//--------------------- .nv.constant4             --------------------------
	.section	.nv.constant4,"a",@progbits
	.align	8
	.align		8
.nv.constant4:
        /*0000*/ 	.dword	_$_str
	.align		8
        /*0008*/ 	.dword	_$_str_$_2


//--------------------- .text.triton_poi_fused__native_batch_norm_legit_no_training_hardswish_16 --------------------------
	.section	.text.triton_poi_fused__native_batch_norm_legit_no_training_hardswish_16,"ax",@progbits
	.align	128
        .global         triton_poi_fused__native_batch_norm_legit_no_training_hardswish_16
        .type           triton_poi_fused__native_batch_norm_legit_no_training_hardswish_16,@function
        .size           triton_poi_fused__native_batch_norm_legit_no_training_hardswish_16,(.L_x_1 - triton_poi_fused__native_batch_norm_legit_no_training_hardswish_16)
        .other          triton_poi_fused__native_batch_norm_legit_no_training_hardswish_16,@"STO_CUDA_ENTRY STV_DEFAULT"
triton_poi_fused__native_batch_norm_legit_no_training_hardswish_16:
.text.triton_poi_fused__native_batch_norm_legit_no_training_hardswish_16:
[----:B------:R-:W-:Y:S01]  /*0000*/  LDC R1, c[0x0][0x28] ;  /* 0x00000a00ff017b82 */ /* 0x000fe20000000800 */
[----:B------:R-:W1:Y:S07]  /*0010*/  S2R R0, SR_TID.X ;  /* 0x0000000000007919 */ /* 0x000e6e0000002100 */
[----:B------:R-:W2:Y:S01]  /*0020*/  LDC.64 R6, c[0x0][0x228] ;  /* 0x00008a00ff067b82 */ /* 0x000ea20000000a00 */
[----:B------:R-:W-:Y:S01]  /*0030*/  ULDC.64 UR4, c[0x0][0x208] ;  /* 0x0000820000047ab9 */ /* 0x000fe20000000a00 */
[----:B------:R-:W3:Y:S06]  /*0040*/  S2R R3, SR_CTAID.X ;  /* 0x0000000000037919 */ /* 0x000eec0000002500 */
[----:B------:R-:W4:Y:S08]  /*0050*/  LDC.64 R4, c[0x0][0x220] ;  /* 0x00008800ff047b82 */ /* 0x000f300000000a00 */
[----:B------:R-:W5:Y:S08]  /*0060*/  LDC.64 R8, c[0x0][0x230] ;  /* 0x00008c00ff087b82 */ /* 0x000f700000000a00 */
[----:B------:R-:W5:Y:S01]  /*0070*/  LDC.64 R10, c[0x0][0x238] ;  /* 0x00008e00ff0a7b82 */ /* 0x000f620000000a00 */
[----:B-1----:R-:W-:-:S04]  /*0080*/  LOP3.LUT R0, R0, 0x7f, RZ, 0xc0, !PT ;  /* 0x0000007f00007812 */ /* 0x002fc800078ec0ff */
[----:B---3--:R-:W-:-:S05]  /*0090*/  LEA R0, R3, R0, 0x7 ;  /* 0x0000000003007211 */ /* 0x008fca00078e38ff */
[----:B------:R-:W-:-:S05]  /*00a0*/  IMAD.HI R2, R0, 0x2aaaaaab, RZ ;  /* 0x2aaaaaab00027827 */ /* 0x000fca00078e02ff */
[----:B------:R-:W-:-:S04]  /*00b0*/  SHF.R.U32.HI R3, RZ, 0x1f, R2 ;  /* 0x0000001fff037819 */ /* 0x000fc80000011602 */
[----:B------:R-:W-:-:S05]  /*00c0*/  LEA.HI R3, R2, R3, RZ, 0x1c ;  /* 0x0000000302037211 */ /* 0x000fca00078fe0ff */
[----:B------:R-:W-:Y:S02]  /*00d0*/  IMAD R13, R3, -0x60, R0 ;  /* 0xffffffa0030d7824 */ /* 0x000fe400078e0200 */
[----:B------:R-:W1:Y:S02]  /*00e0*/  LDC.64 R2, c[0x0][0x218] ;  /* 0x00008600ff027b82 */ /* 0x000e640000000a00 */
[----:B--2---:R-:W-:-:S06]  /*00f0*/  IMAD.WIDE R6, R13, 0x4, R6 ;  /* 0x000000040d067825 */ /* 0x004fcc00078e0206 */
[----:B------:R-:W2:Y:S01]  /*0100*/  LDG.E.EL R6, desc[UR4][R6.64] ;  /* 0x0000000406067981 */ /* 0x000ea2000c2e1900 */
[----:B----4-:R-:W-:-:S04]  /*0110*/  IMAD.WIDE R4, R13, 0x4, R4 ;  /* 0x000000040d047825 */ /* 0x010fc800078e0204 */
[C---:B-----5:R-:W-:Y:S02]  /*0120*/  IMAD.WIDE R8, R13.reuse, 0x4, R8 ;  /* 0x000000040d087825 */ /* 0x060fe400078e0208 */
[----:B------:R3:W4:Y:S02]  /*0130*/  LDG.E.EL R5, desc[UR4][R4.64] ;  /* 0x0000000404057981 */ /* 0x000724000c2e1900 */
[----:B0-----:R-:W-:Y:S02]  /*0140*/  IMAD.WIDE R10, R13, 0x4, R10 ;  /* 0x000000040d0a7825 */ /* 0x001fe400078e020a */
[----:B------:R-:W5:Y:S04]  /*0150*/  LDG.E.EL R8, desc[UR4][R8.64] ;  /* 0x0000000408087981 */ /* 0x000f68000c2e1900 */
[----:B------:R-:W5:Y:S01]  /*0160*/  LDG.E.EL R11, desc[UR4][R10.64] ;  /* 0x000000040a0b7981 */ /* 0x000f62000c2e1900 */
[----:B-1----:R-:W-:-:S06]  /*0170*/  IMAD.WIDE R2, R0, 0x4, R2 ;  /* 0x0000000400027825 */ /* 0x002fcc00078e0202 */
[----:B------:R-:W4:Y:S01]  /*0180*/  LDG.E R2, desc[UR4][R2.64] ;  /* 0x0000000402027981 */ /* 0x000f22000c1e1900 */
[----:B---3--:R-:W-:Y:S01]  /*0190*/  HFMA2.MMA R4, -RZ, RZ, 1.625, 0 ;  /* 0x3e800000ff047435 */ /* 0x008fe200000001ff */
[----:B--2---:R-:W-:-:S04]  /*01a0*/  FADD R6, R6, 0.0010000000474974513054 ;  /* 0x3a83126f06067421 */ /* 0x004fc80000000000 */
[----:B------:R-:W0:Y:S02]  /*01b0*/  MUFU.SQRT R7, R6 ;  /* 0x0000000600077308 */ /* 0x000e240000002000 */
[C---:B0-----:R-:W-:Y:S02]  /*01c0*/  FSETP.GT.AND P0, PT, R7.reuse, 8.50705917302346158658e+37, PT ;  /* 0x7e8000000700780b */ /* 0x041fe40003f04000 */
[----:B------:R-:W-:-:S11]  /*01d0*/  FSETP.GEU.AND P1, PT, R7, 1.175494350822287508e-38, PT ;  /* 0x008000000700780b */ /* 0x000fd60003f2e000 */
[----:B------:R-:W-:-:S04]  /*01e0*/  @P0 FMUL R7, R7, 0.25 ;  /* 0x3e80000007070820 */ /* 0x000fc80000400000 */
[----:B------:R-:W-:-:S06]  /*01f0*/  @!P1 FMUL R7, R7, 16777216 ;  /* 0x4b80000007079820 */ /* 0x000fcc0000400000 */
[----:B------:R-:W0:Y:S01]  /*0200*/  MUFU.RCP R7, R7 ;  /* 0x0000000700077308 */ /* 0x000e220000001000 */
[----:B------:R-:W-:Y:S01]  /*0210*/  FSEL R4, R4, 1, P0 ;  /* 0x3f80000004047808 */ /* 0x000fe20000000000 */
[----:B----4-:R-:W-:-:S04]  /*0220*/  FADD R2, R2, -R5 ;  /* 0x8000000502027221 */ /* 0x010fc80000000000 */
[----:B------:R-:W-:-:S04]  /*0230*/  @!P1 FMUL R4, R4, 16777216 ;  /* 0x4b80000004049820 */ /* 0x000fc80000400000 */
[----:B0-----:R-:W-:-:S04]  /*0240*/  FMUL R3, R7, R4 ;  /* 0x0000000407037220 */ /* 0x001fc80000400000 */
[----:B------:R-:W-:-:S04]  /*0250*/  FMUL R2, R2, R3 ;  /* 0x0000000302027220 */ /* 0x000fc80000400000 */
[----:B-----5:R-:W-:-:S04]  /*0260*/  FFMA R8, R8, R2, R11 ;  /* 0x0000000208087223 */ /* 0x020fc8000000000b */
[----:B------:R-:W-:-:S05]  /*0270*/  FADD R2, R8, 3 ;  /* 0x4040000008027421 */ /* 0x000fca0000000000 */
[----:B------:R-:W-:-:S04]  /*0280*/  FSETP.GTU.AND P0, PT, R2, RZ, PT ;  /* 0x000000ff0200720b */ /* 0x000fc80003f0c000 */
[----:B------:R-:W-:Y:S02]  /*0290*/  FSEL R5, R2, RZ, P0 ;  /* 0x000000ff02057208 */ /* 0x000fe40000000000 */
[----:B------:R-:W0:Y:S02]  /*02a0*/  LDC.64 R2, c[0x0][0x210] ;  /* 0x00008400ff027b82 */ /* 0x000e240000000a00 */
[C---:B------:R-:W-:Y:S02]  /*02b0*/  FSETP.GEU.AND P1, PT, R5.reuse, 6, PT ;  /* 0x40c000000500780b */ /* 0x040fe40003f2e000 */
[----:B------:R-:W-:-:S11]  /*02c0*/  FSETP.NAN.AND P0, PT, R5, R5, PT ;  /* 0x000000050500720b */ /* 0x000fd60003f08000 */
[----:B------:R-:W-:-:S05]  /*02d0*/  @P1 FSEL R5, R5, 6, P0 ;  /* 0x40c0000005051808 */ /* 0x000fca0000000000 */
[----:B------:R-:W-:Y:S01]  /*02e0*/  FMUL R5, R8, R5 ;  /* 0x0000000508057220 */ /* 0x000fe20000400000 */
[----:B0-----:R-:W-:-:S04]  /*02f0*/  IMAD.WIDE R2, R0, 0x4, R2 ;  /* 0x0000000400027825 */ /* 0x001fc800078e0202 */
[----:B------:R-:W-:-:S05]  /*0300*/  FMUL R5, R5, 0.16666667163372039795 ;  /* 0x3e2aaaab05057820 */ /* 0x000fca0000400000 */
[----:B------:R-:W-:Y:S01]  /*0310*/  STG.E desc[UR4][R2.64], R5 ;  /* 0x0000000502007986 */ /* 0x000fe2000c101904 */
[----:B------:R-:W-:Y:S05]  /*0320*/  EXIT ;  /* 0x000000000000794d */ /* 0x000fea0003800000 */
.L_x_0:
[----:B------:R-:W-:-:S00]  /*0330*/  BRA `(.L_x_0) ;  /* 0xfffffffc00fc7947 */ /* 0x000fc0000383ffff */
[----:B------:R-:W-:-:S00]  /*0340*/  NOP ;  /* 0x0000000000007918 */ /* 0x000fc00000000000 */
        /* <DEDUP_REMOVED lines=11> */
.L_x_1:


//--------------------- .nv.global.init           --------------------------
	.section	.nv.global.init,"aw",@progbits
.nv.global.init:
	.type		_$_str,@object
	.size		_$_str,(_$_str_$_2 - _$_str)
_$_str:
        /*0000*/ 	.byte	0x5f, 0x5f, 0x43, 0x55, 0x44, 0x41, 0x5f, 0x46, 0x54, 0x5a, 0x00
	.type		_$_str_$_2,@object
	.size		_$_str_$_2,(.L_1 - _$_str_$_2)
_$_str_$_2:
        /*000b*/ 	.byte	0x5f, 0x5f, 0x43, 0x55, 0x44, 0x41, 0x5f, 0x50, 0x52, 0x45, 0x43, 0x5f, 0x53, 0x51, 0x52, 0x54
        /*001b*/ 	.byte	0x00
.L_1:


//--------------------- .nv.constant0.triton_poi_fused__native_batch_norm_legit_no_training_hardswish_16 --------------------------
	.section	.nv.constant0.triton_poi_fused__native_batch_norm_legit_no_training_hardswish_16,"a",@progbits
	.sectionflags	@""
	.align	4
.nv.constant0.triton_poi_fused__native_batch_norm_legit_no_training_hardswish_16:
	.zero		580
